//
// Generated by NVIDIA NVVM Compiler
//
// Compiler Build ID: CL-36424714
// Cuda compilation tools, release 13.0, V13.0.88
// Based on NVVM 20.0.0
//

.version 9.0
.target sm_100
.address_size 64

	// .globl	_Z12setup_kernelP17curandStateXORWOW
.global .align 4 .b8 precalc_xorwow_matrix[102400];
.global .align 4 .b8 precalc_xorwow_offset_matrix[102400];
.global .align 4 .b8 mrg32k3aM1[2304];
.global .align 4 .b8 mrg32k3aM2[2304];
.global .align 4 .b8 mrg32k3aM1SubSeq[2016];
.global .align 4 .b8 mrg32k3aM2SubSeq[2016];
.global .align 4 .b8 mrg32k3aM1Seq[2304];
.global .align 4 .b8 mrg32k3aM2Seq[2304];
.const .align 8 .b8 __cr_lgamma_table[72];

.visible .entry _Z12setup_kernelP17curandStateXORWOW(
	.param .u64 .ptr .align 1 _Z12setup_kernelP17curandStateXORWOW_param_0
)
{
	.reg .pred 	%p<24>;
	.reg .b32 	%r<406>;
	.reg .b64 	%rd<18>;

	ld.param.u64 	%rd8, [_Z12setup_kernelP17curandStateXORWOW_param_0];
	cvta.to.global.u64 	%rd9, %rd8;
	mov.u32 	%r182, %tid.x;
	mov.u32 	%r183, %ctaid.x;
	mov.u32 	%r184, %ntid.x;
	mad.lo.s32 	%r185, %r183, %r184, %r182;
	cvt.s64.s32 	%rd17, %r185;
	mul.wide.s32 	%rd10, %r185, 48;
	add.s64 	%rd2, %rd9, %rd10;
	mov.b32 	%r186, 1593684748;
	mov.b32 	%r187, 832094735;
	st.global.v2.u32 	[%rd2], {%r187, %r186};
	mov.b32 	%r188, -123459836;
	mov.b32 	%r189, 1111207954;
	st.global.v2.u32 	[%rd2+8], {%r189, %r188};
	mov.b32 	%r190, 1476011280;
	mov.b32 	%r191, -589760388;
	st.global.v2.u32 	[%rd2+16], {%r191, %r190};
	setp.eq.s32 	%p1, %r185, 0;
	@%p1 bra 	$L__BB0_42;
	mov.b32 	%r312, 0;
	mov.u64 	%rd12, precalc_xorwow_matrix;
$L__BB0_2:
	and.b64  	%rd4, %rd17, 3;
	setp.eq.s64 	%p2, %rd4, 0;
	@%p2 bra 	$L__BB0_41;
	mul.wide.u32 	%rd11, %r312, 3200;
	add.s64 	%rd5, %rd12, %rd11;
	cvt.u32.u64 	%r2, %rd4;
	mov.b32 	%r313, 0;
$L__BB0_4:
	mov.b32 	%r326, 0;
	mov.u32 	%r327, %r326;
	mov.u32 	%r328, %r326;
	mov.u32 	%r329, %r326;
	mov.u32 	%r330, %r326;
	mov.u32 	%r319, %r326;
$L__BB0_5:
	mul.wide.u32 	%rd13, %r319, 4;
	add.s64 	%rd14, %rd2, %rd13;
	ld.global.u32 	%r10, [%rd14+4];
	shl.b32 	%r11, %r319, 5;
	mov.b32 	%r325, 0;
$L__BB0_6:
	.pragma "nounroll";
	shr.u32 	%r196, %r10, %r325;
	and.b32  	%r197, %r196, 1;
	setp.eq.b32 	%p3, %r197, 1;
	not.pred 	%p4, %p3;
	add.s32 	%r198, %r11, %r325;
	mul.lo.s32 	%r199, %r198, 5;
	mul.wide.u32 	%rd15, %r199, 4;
	add.s64 	%rd6, %rd5, %rd15;
	@%p4 bra 	$L__BB0_8;
	ld.global.u32 	%r200, [%rd6];
	xor.b32  	%r330, %r330, %r200;
	ld.global.u32 	%r201, [%rd6+4];
	xor.b32  	%r329, %r329, %r201;
	ld.global.u32 	%r202, [%rd6+8];
	xor.b32  	%r328, %r328, %r202;
	ld.global.u32 	%r203, [%rd6+12];
	xor.b32  	%r327, %r327, %r203;
	ld.global.u32 	%r204, [%rd6+16];
	xor.b32  	%r326, %r326, %r204;
$L__BB0_8:
	and.b32  	%r206, %r196, 2;
	setp.eq.s32 	%p5, %r206, 0;
	@%p5 bra 	$L__BB0_10;
	ld.global.u32 	%r207, [%rd6+20];
	xor.b32  	%r330, %r330, %r207;
	ld.global.u32 	%r208, [%rd6+24];
	xor.b32  	%r329, %r329, %r208;
	ld.global.u32 	%r209, [%rd6+28];
	xor.b32  	%r328, %r328, %r209;
	ld.global.u32 	%r210, [%rd6+32];
	xor.b32  	%r327, %r327, %r210;
	ld.global.u32 	%r211, [%rd6+36];
	xor.b32  	%r326, %r326, %r211;
$L__BB0_10:
	and.b32  	%r213, %r196, 4;
	setp.eq.s32 	%p6, %r213, 0;
	@%p6 bra 	$L__BB0_12;
	ld.global.u32 	%r214, [%rd6+40];
	xor.b32  	%r330, %r330, %r214;
	ld.global.u32 	%r215, [%rd6+44];
	xor.b32  	%r329, %r329, %r215;
	ld.global.u32 	%r216, [%rd6+48];
	xor.b32  	%r328, %r328, %r216;
	ld.global.u32 	%r217, [%rd6+52];
	xor.b32  	%r327, %r327, %r217;
	ld.global.u32 	%r218, [%rd6+56];
	xor.b32  	%r326, %r326, %r218;
$L__BB0_12:
	and.b32  	%r220, %r196, 8;
	setp.eq.s32 	%p7, %r220, 0;
	@%p7 bra 	$L__BB0_14;
	ld.global.u32 	%r221, [%rd6+60];
	xor.b32  	%r330, %r330, %r221;
	ld.global.u32 	%r222, [%rd6+64];
	xor.b32  	%r329, %r329, %r222;
	ld.global.u32 	%r223, [%rd6+68];
	xor.b32  	%r328, %r328, %r223;
	ld.global.u32 	%r224, [%rd6+72];
	xor.b32  	%r327, %r327, %r224;
	ld.global.u32 	%r225, [%rd6+76];
	xor.b32  	%r326, %r326, %r225;
$L__BB0_14:
	and.b32  	%r227, %r196, 16;
	setp.eq.s32 	%p8, %r227, 0;
	@%p8 bra 	$L__BB0_16;
	ld.global.u32 	%r228, [%rd6+80];
	xor.b32  	%r330, %r330, %r228;
	ld.global.u32 	%r229, [%rd6+84];
	xor.b32  	%r329, %r329, %r229;
	ld.global.u32 	%r230, [%rd6+88];
	xor.b32  	%r328, %r328, %r230;
	ld.global.u32 	%r231, [%rd6+92];
	xor.b32  	%r327, %r327, %r231;
	ld.global.u32 	%r232, [%rd6+96];
	xor.b32  	%r326, %r326, %r232;
$L__BB0_16:
	and.b32  	%r234, %r196, 32;
	setp.eq.s32 	%p9, %r234, 0;
	@%p9 bra 	$L__BB0_18;
	ld.global.u32 	%r235, [%rd6+100];
	xor.b32  	%r330, %r330, %r235;
	ld.global.u32 	%r236, [%rd6+104];
	xor.b32  	%r329, %r329, %r236;
	ld.global.u32 	%r237, [%rd6+108];
	xor.b32  	%r328, %r328, %r237;
	ld.global.u32 	%r238, [%rd6+112];
	xor.b32  	%r327, %r327, %r238;
	ld.global.u32 	%r239, [%rd6+116];
	xor.b32  	%r326, %r326, %r239;
$L__BB0_18:
	and.b32  	%r241, %r196, 64;
	setp.eq.s32 	%p10, %r241, 0;
	@%p10 bra 	$L__BB0_20;
	ld.global.u32 	%r242, [%rd6+120];
	xor.b32  	%r330, %r330, %r242;
	ld.global.u32 	%r243, [%rd6+124];
	xor.b32  	%r329, %r329, %r243;
	ld.global.u32 	%r244, [%rd6+128];
	xor.b32  	%r328, %r328, %r244;
	ld.global.u32 	%r245, [%rd6+132];
	xor.b32  	%r327, %r327, %r245;
	ld.global.u32 	%r246, [%rd6+136];
	xor.b32  	%r326, %r326, %r246;
$L__BB0_20:
	and.b32  	%r248, %r196, 128;
	setp.eq.s32 	%p11, %r248, 0;
	@%p11 bra 	$L__BB0_22;
	ld.global.u32 	%r249, [%rd6+140];
	xor.b32  	%r330, %r330, %r249;
	ld.global.u32 	%r250, [%rd6+144];
	xor.b32  	%r329, %r329, %r250;
	ld.global.u32 	%r251, [%rd6+148];
	xor.b32  	%r328, %r328, %r251;
	ld.global.u32 	%r252, [%rd6+152];
	xor.b32  	%r327, %r327, %r252;
	ld.global.u32 	%r253, [%rd6+156];
	xor.b32  	%r326, %r326, %r253;
$L__BB0_22:
	and.b32  	%r255, %r196, 256;
	setp.eq.s32 	%p12, %r255, 0;
	@%p12 bra 	$L__BB0_24;
	ld.global.u32 	%r256, [%rd6+160];
	xor.b32  	%r330, %r330, %r256;
	ld.global.u32 	%r257, [%rd6+164];
	xor.b32  	%r329, %r329, %r257;
	ld.global.u32 	%r258, [%rd6+168];
	xor.b32  	%r328, %r328, %r258;
	ld.global.u32 	%r259, [%rd6+172];
	xor.b32  	%r327, %r327, %r259;
	ld.global.u32 	%r260, [%rd6+176];
	xor.b32  	%r326, %r326, %r260;
$L__BB0_24:
	and.b32  	%r262, %r196, 512;
	setp.eq.s32 	%p13, %r262, 0;
	@%p13 bra 	$L__BB0_26;
	ld.global.u32 	%r263, [%rd6+180];
	xor.b32  	%r330, %r330, %r263;
	ld.global.u32 	%r264, [%rd6+184];
	xor.b32  	%r329, %r329, %r264;
	ld.global.u32 	%r265, [%rd6+188];
	xor.b32  	%r328, %r328, %r265;
	ld.global.u32 	%r266, [%rd6+192];
	xor.b32  	%r327, %r327, %r266;
	ld.global.u32 	%r267, [%rd6+196];
	xor.b32  	%r326, %r326, %r267;
$L__BB0_26:
	and.b32  	%r269, %r196, 1024;
	setp.eq.s32 	%p14, %r269, 0;
	@%p14 bra 	$L__BB0_28;
	ld.global.u32 	%r270, [%rd6+200];
	xor.b32  	%r330, %r330, %r270;
	ld.global.u32 	%r271, [%rd6+204];
	xor.b32  	%r329, %r329, %r271;
	ld.global.u32 	%r272, [%rd6+208];
	xor.b32  	%r328, %r328, %r272;
	ld.global.u32 	%r273, [%rd6+212];
	xor.b32  	%r327, %r327, %r273;
	ld.global.u32 	%r274, [%rd6+216];
	xor.b32  	%r326, %r326, %r274;
$L__BB0_28:
	and.b32  	%r276, %r196, 2048;
	setp.eq.s32 	%p15, %r276, 0;
	@%p15 bra 	$L__BB0_30;
	ld.global.u32 	%r277, [%rd6+220];
	xor.b32  	%r330, %r330, %r277;
	ld.global.u32 	%r278, [%rd6+224];
	xor.b32  	%r329, %r329, %r278;
	ld.global.u32 	%r279, [%rd6+228];
	xor.b32  	%r328, %r328, %r279;
	ld.global.u32 	%r280, [%rd6+232];
	xor.b32  	%r327, %r327, %r280;
	ld.global.u32 	%r281, [%rd6+236];
	xor.b32  	%r326, %r326, %r281;
$L__BB0_30:
	and.b32  	%r283, %r196, 4096;
	setp.eq.s32 	%p16, %r283, 0;
	@%p16 bra 	$L__BB0_32;
	ld.global.u32 	%r284, [%rd6+240];
	xor.b32  	%r330, %r330, %r284;
	ld.global.u32 	%r285, [%rd6+244];
	xor.b32  	%r329, %r329, %r285;
	ld.global.u32 	%r286, [%rd6+248];
	xor.b32  	%r328, %r328, %r286;
	ld.global.u32 	%r287, [%rd6+252];
	xor.b32  	%r327, %r327, %r287;
	ld.global.u32 	%r288, [%rd6+256];
	xor.b32  	%r326, %r326, %r288;
$L__BB0_32:
	and.b32  	%r290, %r196, 8192;
	setp.eq.s32 	%p17, %r290, 0;
	@%p17 bra 	$L__BB0_34;
	ld.global.u32 	%r291, [%rd6+260];
	xor.b32  	%r330, %r330, %r291;
	ld.global.u32 	%r292, [%rd6+264];
	xor.b32  	%r329, %r329, %r292;
	ld.global.u32 	%r293, [%rd6+268];
	xor.b32  	%r328, %r328, %r293;
	ld.global.u32 	%r294, [%rd6+272];
	xor.b32  	%r327, %r327, %r294;
	ld.global.u32 	%r295, [%rd6+276];
	xor.b32  	%r326, %r326, %r295;
$L__BB0_34:
	and.b32  	%r297, %r196, 16384;
	setp.eq.s32 	%p18, %r297, 0;
	@%p18 bra 	$L__BB0_36;
	ld.global.u32 	%r298, [%rd6+280];
	xor.b32  	%r330, %r330, %r298;
	ld.global.u32 	%r299, [%rd6+284];
	xor.b32  	%r329, %r329, %r299;
	ld.global.u32 	%r300, [%rd6+288];
	xor.b32  	%r328, %r328, %r300;
	ld.global.u32 	%r301, [%rd6+292];
	xor.b32  	%r327, %r327, %r301;
	ld.global.u32 	%r302, [%rd6+296];
	xor.b32  	%r326, %r326, %r302;
$L__BB0_36:
	and.b32  	%r304, %r196, 32768;
	setp.eq.s32 	%p19, %r304, 0;
	@%p19 bra 	$L__BB0_38;
	ld.global.u32 	%r305, [%rd6+300];
	xor.b32  	%r330, %r330, %r305;
	ld.global.u32 	%r306, [%rd6+304];
	xor.b32  	%r329, %r329, %r306;
	ld.global.u32 	%r307, [%rd6+308];
	xor.b32  	%r328, %r328, %r307;
	ld.global.u32 	%r308, [%rd6+312];
	xor.b32  	%r327, %r327, %r308;
	ld.global.u32 	%r309, [%rd6+316];
	xor.b32  	%r326, %r326, %r309;
$L__BB0_38:
	add.s32 	%r325, %r325, 16;
	setp.ne.s32 	%p20, %r325, 32;
	@%p20 bra 	$L__BB0_6;
	mad.lo.s32 	%r310, %r319, -31, %r11;
	add.s32 	%r319, %r310, 1;
	setp.ne.s32 	%p21, %r319, 5;
	@%p21 bra 	$L__BB0_5;
	st.global.u32 	[%rd2+4], %r330;
	st.global.u32 	[%rd2+8], %r329;
	st.global.u32 	[%rd2+12], %r328;
	st.global.u32 	[%rd2+16], %r327;
	st.global.u32 	[%rd2+20], %r326;
	add.s32 	%r313, %r313, 1;
	setp.lt.u32 	%p22, %r313, %r2;
	@%p22 bra 	$L__BB0_4;
$L__BB0_41:
	shr.u64 	%rd7, %rd17, 2;
	add.s32 	%r312, %r312, 1;
	setp.gt.u64 	%p23, %rd17, 3;
	mov.u64 	%rd17, %rd7;
	@%p23 bra 	$L__BB0_2;
$L__BB0_42:
	mov.b32 	%r311, 0;
	st.global.v2.u32 	[%rd2+24], {%r311, %r311};
	st.global.u32 	[%rd2+32], %r311;
	mov.b64 	%rd16, 0;
	st.global.u64 	[%rd2+40], %rd16;
	ret;

}
	// .globl	_Z23generate_uniform_kernelP17curandStateXORWOWiPf
.visible .entry _Z23generate_uniform_kernelP17curandStateXORWOWiPf(
	.param .u64 .ptr .align 1 _Z23generate_uniform_kernelP17curandStateXORWOWiPf_param_0,
	.param .u32 _Z23generate_uniform_kernelP17curandStateXORWOWiPf_param_1,
	.param .u64 .ptr .align 1 _Z23generate_uniform_kernelP17curandStateXORWOWiPf_param_2
)
{
	.reg .pred 	%p<7>;
	.reg .b32 	%r<117>;
	.reg .b32 	%f<3>;
	.reg .b64 	%rd<9>;

	ld.param.u64 	%rd3, [_Z23generate_uniform_kernelP17curandStateXORWOWiPf_param_0];
	ld.param.u32 	%r46, [_Z23generate_uniform_kernelP17curandStateXORWOWiPf_param_1];
	ld.param.u64 	%rd2, [_Z23generate_uniform_kernelP17curandStateXORWOWiPf_param_2];
	cvta.to.global.u64 	%rd1, %rd3;
	mov.u32 	%r47, %tid.x;
	mov.u32 	%r48, %ctaid.x;
	mov.u32 	%r49, %ntid.x;
	mad.lo.s32 	%r1, %r48, %r49, %r47;
	setp.ge.s32 	%p1, %r1, %r46;
	@%p1 bra 	$L__BB1_9;
	mul.wide.s32 	%rd4, %r1, 48;
	add.s64 	%rd5, %rd1, %rd4;
	ld.global.v2.u32 	{%r95, %r100}, [%rd5];
	ld.global.v2.u32 	{%r99, %r98}, [%rd5+8];
	ld.global.v2.u32 	{%r97, %r96}, [%rd5+16];
	add.s32 	%r51, %r1, 55296;
	max.s32 	%r52, %r46, %r51;
	sub.s32 	%r53, %r52, %r1;
	add.s32 	%r54, %r53, -55296;
	setp.ne.s32 	%p2, %r54, 0;
	selp.u32 	%r55, 1, 0, %p2;
	selp.s32 	%r56, -1, 0, %p2;
	add.s32 	%r57, %r54, %r56;
	shr.u32 	%r58, %r57, 11;
	mul.hi.u32 	%r59, %r58, 159072863;
	add.s32 	%r8, %r59, %r55;
	and.b32  	%r60, %r8, 3;
	setp.eq.s32 	%p3, %r60, 3;
	mov.u32 	%r101, %r1;
	@%p3 bra 	$L__BB1_5;
	add.s32 	%r61, %r8, 1;
	and.b32  	%r62, %r61, 3;
	neg.s32 	%r93, %r62;
	mov.u32 	%r101, %r1;
$L__BB1_3:
	.pragma "nounroll";
	mov.u32 	%r14, %r99;
	mov.u32 	%r99, %r98;
	mov.u32 	%r98, %r97;
	mov.u32 	%r97, %r96;
	shr.u32 	%r63, %r100, 2;
	xor.b32  	%r64, %r63, %r100;
	shl.b32 	%r65, %r97, 4;
	shl.b32 	%r66, %r64, 1;
	xor.b32  	%r67, %r65, %r66;
	xor.b32  	%r68, %r67, %r97;
	xor.b32  	%r96, %r68, %r64;
	add.s32 	%r95, %r95, 362437;
	add.s32 	%r101, %r101, 55296;
	add.s32 	%r93, %r93, 1;
	setp.ne.s32 	%p4, %r93, 0;
	mov.u32 	%r100, %r14;
	@%p4 bra 	$L__BB1_3;
	add.s32 	%r116, %r96, %r95;
	mov.u32 	%r100, %r14;
$L__BB1_5:
	setp.lt.u32 	%p5, %r8, 3;
	@%p5 bra 	$L__BB1_8;
$L__BB1_6:
	mov.u32 	%r37, %r96;
	shr.u32 	%r69, %r100, 2;
	xor.b32  	%r70, %r69, %r100;
	shl.b32 	%r71, %r37, 4;
	shl.b32 	%r72, %r70, 1;
	xor.b32  	%r73, %r71, %r72;
	xor.b32  	%r74, %r73, %r37;
	xor.b32  	%r38, %r74, %r70;
	shr.u32 	%r75, %r99, 2;
	xor.b32  	%r76, %r75, %r99;
	shl.b32 	%r77, %r38, 4;
	shl.b32 	%r78, %r76, 1;
	xor.b32  	%r79, %r77, %r78;
	xor.b32  	%r80, %r79, %r38;
	xor.b32  	%r39, %r80, %r76;
	shr.u32 	%r81, %r98, 2;
	xor.b32  	%r82, %r81, %r98;
	shl.b32 	%r83, %r39, 4;
	shl.b32 	%r84, %r82, 1;
	xor.b32  	%r85, %r83, %r84;
	xor.b32  	%r86, %r85, %r39;
	xor.b32  	%r40, %r86, %r82;
	shr.u32 	%r87, %r97, 2;
	xor.b32  	%r88, %r87, %r97;
	shl.b32 	%r89, %r40, 4;
	shl.b32 	%r90, %r88, 1;
	xor.b32  	%r91, %r89, %r90;
	xor.b32  	%r92, %r91, %r40;
	xor.b32  	%r96, %r92, %r88;
	add.s32 	%r95, %r95, 1449748;
	add.s32 	%r101, %r101, 221184;
	setp.lt.s32 	%p6, %r101, %r46;
	mov.u32 	%r99, %r38;
	mov.u32 	%r98, %r39;
	mov.u32 	%r97, %r40;
	mov.u32 	%r100, %r37;
	@%p6 bra 	$L__BB1_6;
	add.s32 	%r116, %r96, %r95;
$L__BB1_8:
	cvt.rn.f32.u32 	%f1, %r116;
	fma.rn.f32 	%f2, %f1, 0f2F800000, 0f2F000000;
	cvta.to.global.u64 	%rd6, %rd2;
	mul.wide.s32 	%rd7, %r1, 4;
	add.s64 	%rd8, %rd6, %rd7;
	st.global.f32 	[%rd8], %f2;
$L__BB1_9:
	ret;

}


// ===== COMPILED SASS (sm_100) =====

	.target	sm_100

	.elftype	@"ET_EXEC"


//--------------------- .note.nv.tkinfo           --------------------------
	.section	.note.nv.tkinfo,"",@"SHT_NOTE"
	.sectionflags	@"SHF_NOTE_NV_TKINFO"
	.tkinfo
        /*0018*/ 	.word	0x00000002
        /*0030*/ 	.string	""
        /*0030*/ 	.string	"ptxas"
        /*0030*/ 	.string	"Cuda compilation tools, release 13.0, V13.0.88"
        /*0030*/ 	.string	"Build cuda_13.0.r13.0/compiler.36424714_0"
        /*0030*/ 	.string	"-arch sm_100 -m 64 "



//--------------------- .note.nv.cuinfo           --------------------------
	.section	.note.nv.cuinfo,"",@"SHT_NOTE"
	.sectionflags	@"SHF_NOTE_NV_CUINFO"
        /*0018*/ 	.short	0x0002
        /*001a*/ 	.short	0x0064
        /*001c*/ 	.short	0x0082
	.zero		2


//--------------------- .nv.info                  --------------------------
	.section	.nv.info,"",@"SHT_CUDA_INFO"
	.align	4


	//----- nvinfo : EIATTR_REGCOUNT
	.align		4
        /*0000*/ 	.byte	0x04, 0x2f
        /*0002*/ 	.short	(.L_10 - .L_9)
	.align		4
.L_9:
        /*0004*/ 	.word	index@(_Z12setup_kernelP17curandStateXORWOW)
        /*0008*/ 	.word	0x0000001f


	//----- nvinfo : EIATTR_FRAME_SIZE
	.align		4
.L_10:
        /*000c*/ 	.byte	0x04, 0x11
        /*000e*/ 	.short	(.L_12 - .L_11)
	.align		4
.L_11:
        /*0010*/ 	.word	index@(_Z12setup_kernelP17curandStateXORWOW)
        /*0014*/ 	.word	0x00000000


	//----- nvinfo : EIATTR_REGCOUNT
	.align		4
.L_12:
        /*0018*/ 	.byte	0x04, 0x2f
        /*001a*/ 	.short	(.L_14 - .L_13)
	.align		4
.L_13:
        /*001c*/ 	.word	index@(_Z23generate_uniform_kernelP17curandStateXORWOWiPf)
        /*0020*/ 	.word	0x00000012


	//----- nvinfo : EIATTR_FRAME_SIZE
	.align		4
.L_14:
        /*0024*/ 	.byte	0x04, 0x11
        /*0026*/ 	.short	(.L_16 - .L_15)
	.align		4
.L_15:
        /*0028*/ 	.word	index@(_Z23generate_uniform_kernelP17curandStateXORWOWiPf)
        /*002c*/ 	.word	0x00000000


	//----- nvinfo : EIATTR_MIN_STACK_SIZE
	.align		4
.L_16:
        /*0030*/ 	.byte	0x04, 0x12
        /*0032*/ 	.short	(.L_18 - .L_17)
	.align		4
.L_17:
        /*0034*/ 	.word	index@(_Z23generate_uniform_kernelP17curandStateXORWOWiPf)
        /*0038*/ 	.word	0x00000000


	//----- nvinfo : EIATTR_MIN_STACK_SIZE
	.align		4
.L_18:
        /*003c*/ 	.byte	0x04, 0x12
        /*003e*/ 	.short	(.L_20 - .L_19)
	.align		4
.L_19:
        /*0040*/ 	.word	index@(_Z12setup_kernelP17curandStateXORWOW)
        /*0044*/ 	.word	0x00000000
.L_20:


//--------------------- .nv.compat                --------------------------
	.section	.nv.compat,"",@"SHT_CUDA_COMPAT_INFO"
	.align	4
        /*0000*/ 	.byte	0x02, 0x09, 0x00, 0x00, 0x02, 0x02, 0x01, 0x00, 0x02, 0x05, 0x05, 0x00, 0x03, 0x07, 0x01, 0x01
        /*0010*/ 	.byte	0x02, 0x03, 0x00, 0x00, 0x02, 0x06, 0x01, 0x00, 0x04, 0x0b, 0x08, 0x00, 0x09, 0x00, 0x00, 0x00
        /*0020*/ 	.byte	0x00, 0x00, 0x00, 0x00


//--------------------- .nv.info._Z23generate_uniform_kernelP17curandStateXORWOWiPf --------------------------
	.section	.nv.info._Z23generate_uniform_kernelP17curandStateXORWOWiPf,"",@"SHT_CUDA_INFO"
	.sectionflags	@""
	.align	4


	//----- nvinfo : EIATTR_CUDA_API_VERSION
	.align		4
        /*0000*/ 	.byte	0x04, 0x37
        /*0002*/ 	.short	(.L_22 - .L_21)
.L_21:
        /*0004*/ 	.word	0x00000082


	//----- nvinfo : EIATTR_KPARAM_INFO
	.align		4
.L_22:
        /*0008*/ 	.byte	0x04, 0x17
        /*000a*/ 	.short	(.L_24 - .L_23)
.L_23:
        /*000c*/ 	.word	0x00000000
        /*0010*/ 	.short	0x0002
        /*0012*/ 	.short	0x0010
        /*0014*/ 	.byte	0x00, 0xf5, 0x21, 0x00


	//----- nvinfo : EIATTR_KPARAM_INFO
	.align		4
.L_24:
        /*0018*/ 	.byte	0x04, 0x17
        /*001a*/ 	.short	(.L_26 - .L_25)
.L_25:
        /*001c*/ 	.word	0x00000000
        /*0020*/ 	.short	0x0001
        /*0022*/ 	.short	0x0008
        /*0024*/ 	.byte	0x00, 0xf0, 0x11, 0x00


	//----- nvinfo : EIATTR_KPARAM_INFO
	.align		4
.L_26:
        /*0028*/ 	.byte	0x04, 0x17
        /*002a*/ 	.short	(.L_28 - .L_27)
.L_27:
        /*002c*/ 	.word	0x00000000
        /*0030*/ 	.short	0x0000
        /*0032*/ 	.short	0x0000
        /*0034*/ 	.byte	0x00, 0xf5, 0x21, 0x00


	//----- nvinfo : EIATTR_SPARSE_MMA_MASK
	.align		4
.L_28:
        /*0038*/ 	.byte	0x03, 0x50
        /*003a*/ 	.short	0x0000


	//----- nvinfo : EIATTR_MAXREG_COUNT
	.align		4
        /*003c*/ 	.byte	0x03, 0x1b
        /*003e*/ 	.short	0x00ff


	//----- nvinfo : EIATTR_MERCURY_ISA_VERSION
	.align		4
        /*0040*/ 	.byte	0x03, 0x5f
        /*0042*/ 	.short	0x0101


	//----- nvinfo : EIATTR_VRC_CTA_INIT_COUNT
	.align		4
        /*0044*/ 	.byte	0x02, 0x4a
	.zero		1
	.zero		1


	//----- nvinfo : EIATTR_EXIT_INSTR_OFFSETS
	.align		4
        /*0048*/ 	.byte	0x04, 0x1c
        /*004a*/ 	.short	(.L_30 - .L_29)


	//   ....[0]....
.L_29:
        /*004c*/ 	.word	0x00000070


	//   ....[1]....
        /*0050*/ 	.word	0x00000650


	//----- nvinfo : EIATTR_CRS_STACK_SIZE
	.align		4
.L_30:
        /*0054*/ 	.byte	0x04, 0x1e
        /*0056*/ 	.short	(.L_32 - .L_31)
.L_31:
        /*0058*/ 	.word	0x00000000


	//----- nvinfo : EIATTR_CBANK_PARAM_SIZE
	.align		4
.L_32:
        /*005c*/ 	.byte	0x03, 0x19
        /*005e*/ 	.short	0x0018


	//----- nvinfo : EIATTR_PARAM_CBANK
	.align		4
        /*0060*/ 	.byte	0x04, 0x0a
        /*0062*/ 	.short	(.L_34 - .L_33)
	.align		4
.L_33:
        /*0064*/ 	.word	index@(.nv.constant0._Z23generate_uniform_kernelP17curandStateXORWOWiPf)
        /*0068*/ 	.short	0x0380
        /*006a*/ 	.short	0x0018


	//----- nvinfo : EIATTR_SW_WAR
	.align		4
.L_34:
        /*006c*/ 	.byte	0x04, 0x36
        /*006e*/ 	.short	(.L_36 - .L_35)
.L_35:
        /*0070*/ 	.word	0x00000008
.L_36:


//--------------------- .nv.info._Z12setup_kernelP17curandStateXORWOW --------------------------
	.section	.nv.info._Z12setup_kernelP17curandStateXORWOW,"",@"SHT_CUDA_INFO"
	.sectionflags	@""
	.align	4


	//----- nvinfo : EIATTR_CUDA_API_VERSION
	.align		4
        /*0000*/ 	.byte	0x04, 0x37
        /*0002*/ 	.short	(.L_38 - .L_37)
.L_37:
        /*0004*/ 	.word	0x00000082


	//----- nvinfo : EIATTR_KPARAM_INFO
	.align		4
.L_38:
        /*0008*/ 	.byte	0x04, 0x17
        /*000a*/ 	.short	(.L_40 - .L_39)
.L_39:
        /*000c*/ 	.word	0x00000000
        /*0010*/ 	.short	0x0000
        /*0012*/ 	.short	0x0000
        /*0014*/ 	.byte	0x00, 0xf5, 0x21, 0x00


	//----- nvinfo : EIATTR_SPARSE_MMA_MASK
	.align		4
.L_40:
        /*0018*/ 	.byte	0x03, 0x50
        /*001a*/ 	.short	0x0000


	//----- nvinfo : EIATTR_MAXREG_COUNT
	.align		4
        /*001c*/ 	.byte	0x03, 0x1b
        /*001e*/ 	.short	0x00ff


	//----- nvinfo : EIATTR_MERCURY_ISA_VERSION
	.align		4
        /*0020*/ 	.byte	0x03, 0x5f
        /*0022*/ 	.short	0x0101


	//----- nvinfo : EIATTR_VRC_CTA_INIT_COUNT
	.align		4
        /*0024*/ 	.byte	0x02, 0x4a
	.zero		1
	.zero		1


	//----- nvinfo : EIATTR_EXIT_INSTR_OFFSETS
	.align		4
        /*0028*/ 	.byte	0x04, 0x1c
        /*002a*/ 	.short	(.L_42 - .L_41)


	//   ....[0]....
.L_41:
        /*002c*/ 	.word	0x00000e80


	//----- nvinfo : EIATTR_CRS_STACK_SIZE
	.align		4
.L_42:
        /*0030*/ 	.byte	0x04, 0x1e
        /*0032*/ 	.short	(.L_44 - .L_43)
.L_43:
        /*0034*/ 	.word	0x00000000


	//----- nvinfo : EIATTR_CBANK_PARAM_SIZE
	.align		4
.L_44:
        /*0038*/ 	.byte	0x03, 0x19
        /*003a*/ 	.short	0x0008


	//----- nvinfo : EIATTR_PARAM_CBANK
	.align		4
        /*003c*/ 	.byte	0x04, 0x0a
        /*003e*/ 	.short	(.L_46 - .L_45)
	.align		4
.L_45:
        /*0040*/ 	.word	index@(.nv.constant0._Z12setup_kernelP17curandStateXORWOW)
        /*0044*/ 	.short	0x0380
        /*0046*/ 	.short	0x0008


	//----- nvinfo : EIATTR_SW_WAR
	.align		4
.L_46:
        /*0048*/ 	.byte	0x04, 0x36
        /*004a*/ 	.short	(.L_48 - .L_47)
.L_47:
        /*004c*/ 	.word	0x00000008
.L_48:


//--------------------- .nv.callgraph             --------------------------
	.section	.nv.callgraph,"",@"SHT_CUDA_CALLGRAPH"
	.align	4
	.sectionentsize	8
	.align		4
        /*0000*/ 	.word	0x00000000
	.align		4
        /*0004*/ 	.word	0xffffffff
	.align		4
        /*0008*/ 	.word	0x00000000
	.align		4
        /*000c*/ 	.word	0xfffffffe
	.align		4
        /*0010*/ 	.word	0x00000000
	.align		4
        /*0014*/ 	.word	0xfffffffd
	.align		4
        /*0018*/ 	.word	0x00000000
	.align		4
        /*001c*/ 	.word	0xfffffffc


//--------------------- .nv.constant4             --------------------------
	.section	.nv.constant4,"a",@progbits
	.align	8
	.align		8
.nv.constant4:
        /*0000*/ 	.dword	precalc_xorwow_matrix
	.align		8
        /*0008*/ 	.dword	precalc_xorwow_offset_matrix
	.align		8
        /*0010*/ 	.dword	mrg32k3aM1
	.align		8
        /*0018*/ 	.dword	mrg32k3aM2
	.align		8
        /*0020*/ 	.dword	mrg32k3aM1SubSeq
	.align		8
        /*0028*/ 	.dword	mrg32k3aM2SubSeq
	.align		8
        /*0030*/ 	.dword	mrg32k3aM1Seq
	.align		8
        /*0038*/ 	.dword	mrg32k3aM2Seq


//--------------------- .nv.constant3             --------------------------
	.section	.nv.constant3,"a",@progbits
	.align	8
.nv.constant3:
	.type		__cr_lgamma_table,@object
	.size		__cr_lgamma_table,(.L_8 - __cr_lgamma_table)
__cr_lgamma_table:
        /*0000*/ 	.byte	0x00, 0x00, 0x00, 0x00, 0x00, 0x00, 0x00, 0x00, 0x00, 0x00, 0x00, 0x00, 0x00, 0x00, 0x00, 0x00
        /*0010*/ 	.byte	0xef, 0x39, 0xfa, 0xfe, 0x42, 0x2e, 0xe6, 0x3f, 0x02, 0x20, 0x2a, 0xfa, 0x0b, 0xab, 0xfc, 0x3f
        /*0020*/ 	.byte	0xf9, 0x2c, 0x92, 0x7c, 0xa7, 0x6c, 0x09, 0x40, 0xc9, 0x79, 0x44, 0x3c, 0x64, 0x26, 0x13, 0x40
        /*0030*/ 	.byte	0xca, 0x01, 0xcf, 0x3a, 0x27, 0x51, 0x1a, 0x40, 0x30, 0xcc, 0x2d, 0xf3, 0xe1, 0x0c, 0x21, 0x40
        /*0040*/ 	.byte	0x0d, 0xb7, 0xfc, 0x82, 0x8e, 0x35, 0x25, 0x40
.L_8:


//--------------------- .text._Z23generate_uniform_kernelP17curandStateXORWOWiPf --------------------------
	.section	.text._Z23generate_uniform_kernelP17curandStateXORWOWiPf,"ax",@progbits
	.align	128
        .global         _Z23generate_uniform_kernelP17curandStateXORWOWiPf
        .type           _Z23generate_uniform_kernelP17curandStateXORWOWiPf,@function
        .size           _Z23generate_uniform_kernelP17curandStateXORWOWiPf,(.L_x_18 - _Z23generate_uniform_kernelP17curandStateXORWOWiPf)
        .other          _Z23generate_uniform_kernelP17curandStateXORWOWiPf,@"STO_CUDA_ENTRY STV_DEFAULT"
_Z23generate_uniform_kernelP17curandStateXORWOWiPf:
.text._Z23generate_uniform_kernelP17curandStateXORWOWiPf:
[----:B------:R-:W-:Y:S01]  /*0000*/  LDC R1, c[0x0][0x37c] ;  /* 0x0000df00ff017b82 */ /* 0x000fe20000000800 */
[----:B------:R-:W0:Y:S07]  /*0010*/  S2R R9, SR_TID.X ;  /* 0x0000000000097919 */ /* 0x000e2e0000002100 */
[----:B------:R-:W0:Y:S08]  /*0020*/  S2UR UR4, SR_CTAID.X ;  /* 0x00000000000479c3 */ /* 0x000e300000002500 */
[----:B------:R-:W0:Y:S08]  /*0030*/  LDC R2, c[0x0][0x360] ;  /* 0x0000d800ff027b82 */ /* 0x000e300000000800 */
[----:B------:R-:W1:Y:S01]  /*0040*/  LDC R0, c[0x0][0x388] ;  /* 0x0000e200ff007b82 */ /* 0x000e620000000800 */
[----:B0-----:R-:W-:-:S05]  /*0050*/  IMAD R9, R2, UR4, R9 ;  /* 0x0000000402097c24 */ /* 0x001fca000f8e0209 */
[----:B-1----:R-:W-:-:S13]  /*0060*/  ISETP.GE.AND P0, PT, R9, R0, PT ;  /* 0x000000000900720c */ /* 0x002fda0003f06270 */
[----:B------:R-:W-:Y:S05]  /*0070*/  @P0 EXIT ;  /* 0x000000000000094d */ /* 0x000fea0003800000 */
[----:B------:R-:W0:Y:S01]  /*0080*/  LDC.64 R10, c[0x0][0x380] ;  /* 0x0000e000ff0a7b82 */ /* 0x000e220000000a00 */
[----:B------:R-:W1:Y:S01]  /*0090*/  LDCU.64 UR4, c[0x0][0x358] ;  /* 0x00006b00ff0477ac */ /* 0x000e620008000a00 */
[----:B0-----:R-:W-:-:S05]  /*00a0*/  IMAD.WIDE R10, R9, 0x30, R10 ;  /* 0x00000030090a7825 */ /* 0x001fca00078e020a */
[----:B-1----:R0:W5:Y:S04]  /*00b0*/  LDG.E.64 R2, desc[UR4][R10.64] ;  /* 0x000000040a027981 */ /* 0x002168000c1e1b00 */
[----:B------:R0:W5:Y:S04]  /*00c0*/  LDG.E.64 R4, desc[UR4][R10.64+0x8] ;  /* 0x000008040a047981 */ /* 0x000168000c1e1b00 */
[----:B------:R0:W5:Y:S01]  /*00d0*/  LDG.E.64 R6, desc[UR4][R10.64+0x10] ;  /* 0x000010040a067981 */ /* 0x000162000c1e1b00 */
[----:B------:R-:W-:Y:S01]  /*00e0*/  VIADDMNMX R8, R9, 0xd800, R0, !PT ;  /* 0x0000d80009087846 */ /* 0x000fe20007800100 */
[----:B------:R-:W-:-:S02]  /*00f0*/  HFMA2 R14, -RZ, RZ, 0.00016725063323974609375, 3.185546875 ;  /* 0x097b425fff0e7431 */ /* 0x000fc400000001ff */
[----:B------:R-:W-:Y:S01]  /*0100*/  IMAD.MOV.U32 R13, RZ, RZ, 0x1 ;  /* 0x00000001ff0d7424 */ /* 0x000fe200078e00ff */
[----:B------:R-:W-:Y:S01]  /*0110*/  BSSY.RECONVERGENT B0, `(.L_x_0) ;  /* 0x0000028000007945 */ /* 0x000fe20003800200 */
[----:B------:R-:W-:-:S04]  /*0120*/  IMAD.IADD R8, R8, 0x1, -R9 ;  /* 0x0000000108087824 */ /* 0x000fc800078e0a09 */
[C---:B------:R-:W-:Y:S02]  /*0130*/  VIADD R12, R8.reuse, 0xffff2800 ;  /* 0xffff2800080c7836 */ /* 0x040fe40000000000 */
[----:B------:R-:W-:-:S03]  /*0140*/  VIADD R8, R8, 0xffff27ff ;  /* 0xffff27ff08087836 */ /* 0x000fc60000000000 */
[----:B------:R-:W-:-:S13]  /*0150*/  ISETP.NE.AND P0, PT, R12, RZ, PT ;  /* 0x000000ff0c00720c */ /* 0x000fda0003f05270 */
[----:B------:R-:W-:Y:S02]  /*0160*/  @!P0 IMAD.MOV R8, RZ, RZ, R12 ;  /* 0x000000ffff088224 */ /* 0x000fe400078e020c */
[----:B------:R-:W-:-:S03]  /*0170*/  IMAD.MOV.U32 R12, RZ, RZ, 0x0 ;  /* 0x00000000ff0c7424 */ /* 0x000fc600078e00ff */
[----:B------:R-:W-:-:S05]  /*0180*/  SHF.R.U32.HI R15, RZ, 0xb, R8 ;  /* 0x0000000bff0f7819 */ /* 0x000fca0000011608 */
[----:B------:R-:W-:-:S04]  /*0190*/  IMAD.HI.U32 R12, R15, R14, R12 ;  /* 0x0000000e0f0c7227 */ /* 0x000fc800078e000c */
[----:B------:R-:W-:-:S04]  /*01a0*/  IMAD.HI.U32 R15, R15, 0x97b425f, RZ ;  /* 0x097b425f0f0f7827 */ /* 0x000fc800078e00ff */
[----:B------:R-:W-:Y:S02]  /*01b0*/  @!P0 IMAD.MOV R12, RZ, RZ, R15 ;  /* 0x000000ffff0c8224 */ /* 0x000fe400078e020f */
[----:B------:R-:W-:-:S03]  /*01c0*/  IMAD.MOV.U32 R13, RZ, RZ, R9 ;  /* 0x000000ffff0d7224 */ /* 0x000fc600078e0009 */
[----:B------:R-:W-:-:S04]  /*01d0*/  LOP3.LUT R8, R12, 0x3, RZ, 0xc0, !PT ;  /* 0x000000030c087812 */ /* 0x000fc800078ec0ff */
[----:B------:R-:W-:-:S13]  /*01e0*/  ISETP.NE.AND P0, PT, R8, 0x3, PT ;  /* 0x000000030800780c */ /* 0x000fda0003f05270 */
[----:B0-----:R-:W-:Y:S05]  /*01f0*/  @!P0 BRA `(.L_x_1) ;  /* 0x0000000000648947 */ /* 0x001fea0003800000 */
[----:B------:R-:W-:Y:S01]  /*0200*/  IADD3 R8, PT, PT, R12, 0x1, RZ ;  /* 0x000000010c087810 */ /* 0x000fe20007ffe0ff */
[----:B------:R-:W-:Y:S01]  /*0210*/  BSSY.RECONVERGENT B1, `(.L_x_2) ;  /* 0x0000015000017945 */ /* 0x000fe20003800200 */
[----:B------:R-:W-:Y:S02]  /*0220*/  IMAD.MOV.U32 R13, RZ, RZ, R9 ;  /* 0x000000ffff0d7224 */ /* 0x000fe400078e0009 */
[----:B------:R-:W-:-:S05]  /*0230*/  LOP3.LUT R8, R8, 0x3, RZ, 0xc0, !PT ;  /* 0x0000000308087812 */ /* 0x000fca00078ec0ff */
[----:B------:R-:W-:-:S07]  /*0240*/  IMAD.MOV R8, RZ, RZ, -R8 ;  /* 0x000000ffff087224 */ /* 0x000fce00078e0a08 */
.L_x_3:
[----:B-----5:R-:W-:Y:S01]  /*0250*/  SHF.R.U32.HI R10, RZ, 0x2, R3 ;  /* 0x00000002ff0a7819 */ /* 0x020fe20000011603 */
[----:B------:R-:W-:Y:S01]  /*0260*/  IMAD.SHL.U32 R14, R7, 0x10, RZ ;  /* 0x00000010070e7824 */ /* 0x000fe200078e00ff */
[----:B------:R-:W-:Y:S01]  /*0270*/  IADD3 R8, PT, PT, R8, 0x1, RZ ;  /* 0x0000000108087810 */ /* 0x000fe20007ffe0ff */
[----:B------:R-:W-:Y:S01]  /*0280*/  IMAD.MOV.U32 R11, RZ, RZ, R4 ;  /* 0x000000ffff0b7224 */ /* 0x000fe200078e0004 */
[----:B------:R-:W-:Y:S01]  /*0290*/  LOP3.LUT R10, R10, R3, RZ, 0x3c, !PT ;  /* 0x000000030a0a7212 */ /* 0x000fe200078e3cff */
[----:B------:R-:W-:Y:S01]  /*02a0*/  IMAD.MOV.U32 R4, RZ, RZ, R5 ;  /* 0x000000ffff047224 */ /* 0x000fe200078e0005 */
[----:B------:R-:W-:Y:S01]  /*02b0*/  ISETP.NE.AND P0, PT, R8, RZ, PT ;  /* 0x000000ff0800720c */ /* 0x000fe20003f05270 */
[----:B------:R-:W-:Y:S01]  /*02c0*/  VIADD R13, R13, 0xd800 ;  /* 0x0000d8000d0d7836 */ /* 0x000fe20000000000 */
[----:B------:R-:W-:Y:S01]  /*02d0*/  MOV R5, R6 ;  /* 0x0000000600057202 */ /* 0x000fe20000000f00 */
[----:B------:R-:W-:Y:S02]  /*02e0*/  IMAD.SHL.U32 R3, R10, 0x2, RZ ;  /* 0x000000020a037824 */ /* 0x000fe400078e00ff */
[----:B------:R-:W-:-:S02]  /*02f0*/  IMAD.MOV.U32 R6, RZ, RZ, R7 ;  /* 0x000000ffff067224 */ /* 0x000fc400078e0007 */
[----:B------:R-:W-:Y:S01]  /*0300*/  VIADD R2, R2, 0x587c5 ;  /* 0x000587c502027836 */ /* 0x000fe20000000000 */
[----:B------:R-:W-:-:S04]  /*0310*/  LOP3.LUT R3, R7, R14, R3, 0x96, !PT ;  /* 0x0000000e07037212 */ /* 0x000fc800078e9603 */
[----:B------:R-:W-:Y:S01]  /*0320*/  LOP3.LUT R10, R3, R10, RZ, 0x3c, !PT ;  /* 0x0000000a030a7212 */ /* 0x000fe200078e3cff */
[----:B------:R-:W-:-:S04]  /*0330*/  IMAD.MOV.U32 R3, RZ, RZ, R11 ;  /* 0x000000ffff037224 */ /* 0x000fc800078e000b */
[----:B------:R-:W-:Y:S01]  /*0340*/  IMAD.MOV.U32 R7, RZ, RZ, R10 ;  /* 0x000000ffff077224 */ /* 0x000fe200078e000a */
[----:B------:R-:W-:Y:S06]  /*0350*/  @P0 BRA `(.L_x_3) ;  /* 0xfffffffc00bc0947 */ /* 0x000fec000383ffff */
[----:B------:R-:W-:Y:S05]  /*0360*/  BSYNC.RECONVERGENT B1 ;  /* 0x0000000000017941 */ /* 0x000fea0003800200 */
.L_x_2:
[----:B------:R-:W-:Y:S01]  /*0370*/  IMAD.IADD R14, R2, 0x1, R7 ;  /* 0x00000001020e7824 */ /* 0x000fe200078e0207 */
[----:B------:R-:W-:-:S07]  /*0380*/  MOV R3, R11 ;  /* 0x0000000b00037202 */ /* 0x000fce0000000f00 */
.L_x_1:
[----:B------:R-:W-:Y:S05]  /*0390*/  BSYNC.RECONVERGENT B0 ;  /* 0x0000000000007941 */ /* 0x000fea0003800200 */
.L_x_0:
[----:B------:R-:W0:Y:S01]  /*03a0*/  LDC.64 R10, c[0x0][0x390] ;  /* 0x0000e400ff0a7b82 */ /* 0x000e220000000a00 */
[----:B------:R-:W-:Y:S01]  /*03b0*/  ISETP.GE.U32.AND P0, PT, R12, 0x3, PT ;  /* 0x000000030c00780c */ /* 0x000fe20003f06070 */
[----:B------:R-:W-:Y:S01]  /*03c0*/  BSSY.RECONVERGENT B0, `(.L_x_4) ;  /* 0x0000024000007945 */ /* 0x000fe20003800200 */
[----:B------:R-:W-:-:S11]  /*03d0*/  IMAD.MOV.U32 R8, RZ, RZ, 0x2f800000 ;  /* 0x2f800000ff087424 */ /* 0x000fd600078e00ff */
[----:B------:R-:W-:Y:S05]  /*03e0*/  @!P0 BRA `(.L_x_5) ;  /* 0x0000000000848947 */ /* 0x000fea0003800000 */
[----:B------:R-:W-:Y:S01]  /*03f0*/  BSSY.RECONVERGENT B1, `(.L_x_6) ;  /* 0x000001f000017945 */ /* 0x000fe20003800200 */
.L_x_7:
[----:B-----5:R-:W-:Y:S01]  /*0400*/  SHF.R.U32.HI R12, RZ, 0x2, R3 ;  /* 0x00000002ff0c7819 */ /* 0x020fe20000011603 */
[----:B------:R-:W-:Y:S01]  /*0410*/  IMAD.SHL.U32 R14, R7, 0x10, RZ ;  /* 0x00000010070e7824 */ /* 0x000fe200078e00ff */
[----:B------:R-:W-:Y:S01]  /*0420*/  IADD3 R2, PT, PT, R2, 0x161f14, RZ ;  /* 0x00161f1402027810 */ /* 0x000fe20007ffe0ff */
[----:B------:R-:W-:Y:S01]  /*0430*/  VIADD R13, R13, 0x36000 ;  /* 0x000360000d0d7836 */ /* 0x000fe20000000000 */
[----:B------:R-:W-:Y:S02]  /*0440*/  LOP3.LUT R12, R12, R3, RZ, 0x3c, !PT ;  /* 0x000000030c0c7212 */ /* 0x000fe400078e3cff */
[----:B------:R-:W-:Y:S02]  /*0450*/  SHF.R.U32.HI R3, RZ, 0x2, R4 ;  /* 0x00000002ff037819 */ /* 0x000fe40000011604 */
[----:B------:R-:W-:Y:S01]  /*0460*/  ISETP.GE.AND P0, PT, R13, R0, PT ;  /* 0x000000000d00720c */ /* 0x000fe20003f06270 */
[----:B------:R-:W-:Y:S01]  /*0470*/  IMAD.SHL.U32 R15, R12, 0x2, RZ ;  /* 0x000000020c0f7824 */ /* 0x000fe200078e00ff */
[----:B------:R-:W-:-:S04]  /*0480*/  LOP3.LUT R3, R3, R4, RZ, 0x3c, !PT ;  /* 0x0000000403037212 */ /* 0x000fc800078e3cff */
[----:B------:R-:W-:-:S04]  /*0490*/  LOP3.LUT R15, R7, R14, R15, 0x96, !PT ;  /* 0x0000000e070f7212 */ /* 0x000fc800078e960f */
[----:B------:R-:W-:Y:S02]  /*04a0*/  LOP3.LUT R14, R15, R12, RZ, 0x3c, !PT ;  /* 0x0000000c0f0e7212 */ /* 0x000fe400078e3cff */
[----:B------:R-:W-:Y:S02]  /*04b0*/  SHF.L.U32 R15, R3, 0x1, RZ ;  /* 0x00000001030f7819 */ /* 0x000fe400000006ff */
[----:B------:R-:W-:Y:S01]  /*04c0*/  SHF.R.U32.HI R12, RZ, 0x2, R5 ;  /* 0x00000002ff0c7819 */ /* 0x000fe20000011605 */
[----:B------:R-:W-:-:S03]  /*04d0*/  IMAD.SHL.U32 R4, R14, 0x10, RZ ;  /* 0x000000100e047824 */ /* 0x000fc600078e00ff */
[----:B------:R-:W-:Y:S02]  /*04e0*/  LOP3.LUT R12, R12, R5, RZ, 0x3c, !PT ;  /* 0x000000050c0c7212 */ /* 0x000fe400078e3cff */
[----:B------:R-:W-:Y:S02]  /*04f0*/  LOP3.LUT R4, R14, R4, R15, 0x96, !PT ;  /* 0x000000040e047212 */ /* 0x000fe400078e960f */
[----:B------:R-:W-:Y:S02]  /*0500*/  SHF.R.U32.HI R15, RZ, 0x2, R6 ;  /* 0x00000002ff0f7819 */ /* 0x000fe40000011606 */
[----:B------:R-:W-:Y:S01]  /*0510*/  LOP3.LUT R5, R4, R3, RZ, 0x3c, !PT ;  /* 0x0000000304057212 */ /* 0x000fe200078e3cff */
[----:B------:R-:W-:Y:S01]  /*0520*/  IMAD.SHL.U32 R3, R12, 0x2, RZ ;  /* 0x000000020c037824 */ /* 0x000fe200078e00ff */
[----:B------:R-:W-:-:S03]  /*0530*/  LOP3.LUT R15, R15, R6, RZ, 0x3c, !PT ;  /* 0x000000060f0f7212 */ /* 0x000fc600078e3cff */
[----:B------:R-:W-:-:S05]  /*0540*/  IMAD.SHL.U32 R4, R5, 0x10, RZ ;  /* 0x0000001005047824 */ /* 0x000fca00078e00ff */
[----:B------:R-:W-:Y:S02]  /*0550*/  LOP3.LUT R3, R5, R4, R3, 0x96, !PT ;  /* 0x0000000405037212 */ /* 0x000fe400078e9603 */
[----:B------:R-:W-:Y:S02]  /*0560*/  SHF.L.U32 R4, R15, 0x1, RZ ;  /* 0x000000010f047819 */ /* 0x000fe400000006ff */
[----:B------:R-:W-:-:S05]  /*0570*/  LOP3.LUT R6, R3, R12, RZ, 0x3c, !PT ;  /* 0x0000000c03067212 */ /* 0x000fca00078e3cff */
[----:B------:R-:W-:-:S05]  /*0580*/  IMAD.SHL.U32 R3, R6, 0x10, RZ ;  /* 0x0000001006037824 */ /* 0x000fca00078e00ff */
[----:B------:R-:W-:Y:S01]  /*0590*/  LOP3.LUT R4, R6, R3, R4, 0x96, !PT ;  /* 0x0000000306047212 */ /* 0x000fe200078e9604 */
[----:B------:R-:W-:-:S03]  /*05a0*/  IMAD.MOV.U32 R3, RZ, RZ, R7 ;  /* 0x000000ffff037224 */ /* 0x000fc600078e0007 */
[----:B------:R-:W-:Y:S01]  /*05b0*/  LOP3.LUT R7, R4, R15, RZ, 0x3c, !PT ;  /* 0x0000000f04077212 */ /* 0x000fe200078e3cff */
[----:B------:R-:W-:Y:S01]  /*05c0*/  IMAD.MOV.U32 R4, RZ, RZ, R14 ;  /* 0x000000ffff047224 */ /* 0x000fe200078e000e */
[----:B------:R-:W-:Y:S06]  /*05d0*/  @!P0 BRA `(.L_x_7) ;  /* 0xfffffffc00888947 */ /* 0x000fec000383ffff */
[----:B------:R-:W-:Y:S05]  /*05e0*/  BSYNC.RECONVERGENT B1 ;  /* 0x0000000000017941 */ /* 0x000fea0003800200 */
.L_x_6:
[----:B------:R-:W-:-:S07]  /*05f0*/  IMAD.IADD R14, R2, 0x1, R7 ;  /* 0x00000001020e7824 */ /* 0x000fce00078e0207 */
.L_x_5:
[----:B------:R-:W-:Y:S05]  /*0600*/  BSYNC.RECONVERGENT B0 ;  /* 0x0000000000007941 */ /* 0x000fea0003800200 */
.L_x_4:
[----:B-----5:R-:W-:Y:S01]  /*0610*/  I2FP.F32.U32 R3, R14 ;  /* 0x0000000e00037245 */ /* 0x020fe20000201000 */
[----:B0-----:R-:W-:-:S04]  /*0620*/  IMAD.WIDE R10, R9, 0x4, R10 ;  /* 0x00000004090a7825 */ /* 0x001fc800078e020a */
[----:B------:R-:W-:-:S05]  /*0630*/  FFMA R3, R3, R8, 1.1641532182693481445e-10 ;  /* 0x2f00000003037423 */ /* 0x000fca0000000008 */
[----:B------:R-:W-:Y:S01]  /*0640*/  STG.E desc[UR4][R10.64], R3 ;  /* 0x000000030a007986 */ /* 0x000fe2000c101904 */
[----:B------:R-:W-:Y:S05]  /*0650*/  EXIT ;  /* 0x000000000000794d */ /* 0x000fea0003800000 */
.L_x_8:
[----:B------:R-:W-:-:S00]  /*0660*/  BRA `(.L_x_8) ;  /* 0xfffffffc00fc7947 */ /* 0x000fc0000383ffff */
[----:B------:R-:W-:-:S00]  /*0670*/  NOP ;  /* 0x0000000000007918 */ /* 0x000fc00000000000 */
        /* <DEDUP_REMOVED lines=8> */
.L_x_18:


//--------------------- .text._Z12setup_kernelP17curandStateXORWOW --------------------------
	.section	.text._Z12setup_kernelP17curandStateXORWOW,"ax",@progbits
	.align	128
        .global         _Z12setup_kernelP17curandStateXORWOW
        .type           _Z12setup_kernelP17curandStateXORWOW,@function
        .size           _Z12setup_kernelP17curandStateXORWOW,(.L_x_19 - _Z12setup_kernelP17curandStateXORWOW)
        .other          _Z12setup_kernelP17curandStateXORWOW,@"STO_CUDA_ENTRY STV_DEFAULT"
_Z12setup_kernelP17curandStateXORWOW:
.text._Z12setup_kernelP17curandStateXORWOW:
[----:B------:R-:W-:Y:S01]  /*0000*/  LDC R1, c[0x0][0x37c] ;  /* 0x0000df00ff017b82 */ /* 0x000fe20000000800 */
[----:B------:R-:W0:Y:S07]  /*0010*/  S2R R13, SR_TID.X ;  /* 0x00000000000d7919 */ /* 0x000e2e0000002100 */
[----:B------:R-:W0:Y:S01]  /*0020*/  S2UR UR6, SR_CTAID.X ;  /* 0x00000000000679c3 */ /* 0x000e220000002500 */
[----:B------:R-:W1:Y:S01]  /*0030*/  LDCU.64 UR4, c[0x0][0x358] ;  /* 0x00006b00ff0477ac */ /* 0x000e620008000a00 */
[----:B------:R-:W-:Y:S01]  /*0040*/  IMAD.MOV.U32 R2, RZ, RZ, 0x3198c20f ;  /* 0x3198c20fff027424 */ /* 0x000fe200078e00ff */
[----:B------:R-:W-:Y:S01]  /*0050*/  BSSY.RECONVERGENT B0, `(.L_x_9) ;  /* 0x00000df000007945 */ /* 0x000fe20003800200 */
[----:B------:R-:W-:-:S02]  /*0060*/  IMAD.MOV.U32 R3, RZ, RZ, 0x5efdb30c ;  /* 0x5efdb30cff037424 */ /* 0x000fc400078e00ff */
[----:B------:R-:W-:Y:S02]  /*0070*/  IMAD.MOV.U32 R4, RZ, RZ, 0x423bb012 ;  /* 0x423bb012ff047424 */ /* 0x000fe400078e00ff */
[----:B------:R-:W0:Y:S01]  /*0080*/  LDC R0, c[0x0][0x360] ;  /* 0x0000d800ff007b82 */ /* 0x000e220000000800 */
[----:B------:R-:W-:Y:S02]  /*0090*/  IMAD.MOV.U32 R5, RZ, RZ, -0x75bd8fc ;  /* 0xf8a42704ff057424 */ /* 0x000fe400078e00ff */
[----:B------:R-:W-:Y:S02]  /*00a0*/  IMAD.MOV.U32 R8, RZ, RZ, -0x23270784 ;  /* 0xdcd8f87cff087424 */ /* 0x000fe400078e00ff */
[----:B------:R-:W-:-:S03]  /*00b0*/  IMAD.MOV.U32 R9, RZ, RZ, 0x57fa2510 ;  /* 0x57fa2510ff097424 */ /* 0x000fc600078e00ff */
[----:B------:R-:W2:Y:S01]  /*00c0*/  LDC.64 R6, c[0x0][0x380] ;  /* 0x0000e000ff067b82 */ /* 0x000ea20000000a00 */
[----:B0-----:R-:W-:-:S05]  /*00d0*/  IMAD R13, R0, UR6, R13 ;  /* 0x00000006000d7c24 */ /* 0x001fca000f8e020d */
[C---:B------:R-:W-:Y:S01]  /*00e0*/  ISETP.NE.AND P0, PT, R13.reuse, RZ, PT ;  /* 0x000000ff0d00720c */ /* 0x040fe20003f05270 */
[----:B--2---:R-:W-:-:S05]  /*00f0*/  IMAD.WIDE R6, R13, 0x30, R6 ;  /* 0x000000300d067825 */ /* 0x004fca00078e0206 */
[----:B-1----:R0:W-:Y:S04]  /*0100*/  STG.E.64 desc[UR4][R6.64], R2 ;  /* 0x0000000206007986 */ /* 0x0021e8000c101b04 */
[----:B------:R0:W-:Y:S04]  /*0110*/  STG.E.64 desc[UR4][R6.64+0x8], R4 ;  /* 0x0000080406007986 */ /* 0x0001e8000c101b04 */
[----:B------:R0:W-:Y:S01]  /*0120*/  STG.E.64 desc[UR4][R6.64+0x10], R8 ;  /* 0x0000100806007986 */ /* 0x0001e2000c101b04 */
[----:B------:R-:W-:Y:S05]  /*0130*/  @!P0 BRA `(.L_x_10) ;  /* 0x0000000c00408947 */ /* 0x000fea0003800000 */
[----:B------:R-:W-:Y:S01]  /*0140*/  SHF.R.S32.HI R0, RZ, 0x1f, R13 ;  /* 0x0000001fff007819 */ /* 0x000fe2000001140d */
[----:B------:R-:W-:-:S07]  /*0150*/  IMAD.MOV.U32 R12, RZ, RZ, RZ ;  /* 0x000000ffff0c7224 */ /* 0x000fce00078e00ff */
.L_x_16:
[----:B0-----:R-:W-:Y:S01]  /*0160*/  LOP3.LUT R2, R13, 0x3, RZ, 0xc0, !PT ;  /* 0x000000030d027812 */ /* 0x001fe200078ec0ff */
[----:B------:R-:W-:Y:S03]  /*0170*/  BSSY.RECONVERGENT B1, `(.L_x_11) ;  /* 0x00000c6000017945 */ /* 0x000fe60003800200 */
[----:B------:R-:W-:-:S04]  /*0180*/  ISETP.NE.U32.AND P0, PT, R2, RZ, PT ;  /* 0x000000ff0200720c */ /* 0x000fc80003f05070 */
[----:B------:R-:W-:-:S13]  /*0190*/  ISETP.NE.AND.EX P0, PT, RZ, RZ, PT, P0 ;  /* 0x000000ffff00720c */ /* 0x000fda0003f05300 */
[----:B------:R-:W-:Y:S05]  /*01a0*/  @!P0 BRA `(.L_x_12) ;  /* 0x0000000c00088947 */ /* 0x000fea0003800000 */
[----:B------:R-:W0:Y:S01]  /*01b0*/  LDC.64 R8, c[0x4][RZ] ;  /* 0x01000000ff087b82 */ /* 0x000e220000000a00 */
[----:B------:R-:W-:Y:S02]  /*01c0*/  IMAD.MOV.U32 R14, RZ, RZ, RZ ;  /* 0x000000ffff0e7224 */ /* 0x000fe400078e00ff */
[----:B0-----:R-:W-:-:S07]  /*01d0*/  IMAD.WIDE.U32 R8, R12, 0xc80, R8 ;  /* 0x00000c800c087825 */ /* 0x001fce00078e0008 */
.L_x_15:
[----:B0-----:R-:W-:Y:S01]  /*01e0*/  IMAD.MOV.U32 R15, RZ, RZ, RZ ;  /* 0x000000ffff0f7224 */ /* 0x001fe200078e00ff */
[----:B------:R-:W-:Y:S01]  /*01f0*/  CS2R R2, SRZ ;  /* 0x0000000000027805 */ /* 0x000fe2000001ff00 */
[----:B------:R-:W-:Y:S01]  /*0200*/  IMAD.MOV.U32 R17, RZ, RZ, RZ ;  /* 0x000000ffff117224 */ /* 0x000fe200078e00ff */
[----:B------:R-:W-:-:S07]  /*0210*/  CS2R R4, SRZ ;  /* 0x0000000000047805 */ /* 0x000fce000001ff00 */
.L_x_14:
[----:B------:R-:W-:-:S05]  /*0220*/  IMAD.WIDE.U32 R10, R17, 0x4, R6 ;  /* 0x00000004110a7825 */ /* 0x000fca00078e0006 */
[----:B------:R0:W5:Y:S01]  /*0230*/  LDG.E R16, desc[UR4][R10.64+0x4] ;  /* 0x000004040a107981 */ /* 0x000162000c1e1900 */
[----:B------:R-:W-:-:S07]  /*0240*/  IMAD.MOV.U32 R19, RZ, RZ, RZ ;  /* 0x000000ffff137224 */ /* 0x000fce00078e00ff */
.L_x_13:
[----:B-----5:R-:W-:Y:S01]  /*0250*/  SHF.R.U32.HI R24, RZ, R19, R16 ;  /* 0x00000013ff187219 */ /* 0x020fe20000011610 */
[----:B0-----:R-:W-:-:S03]  /*0260*/  IMAD.SHL.U32 R10, R17, 0x20, RZ ;  /* 0x00000020110a7824 */ /* 0x001fc600078e00ff */
[----:B------:R-:W-:Y:S01]  /*0270*/  LOP3.LUT R11, R24, 0x1, RZ, 0xc0, !PT ;  /* 0x00000001180b7812 */ /* 0x000fe200078ec0ff */
[----:B------:R-:W-:-:S03]  /*0280*/  IMAD.IADD R10, R10, 0x1, R19 ;  /* 0x000000010a0a7824 */ /* 0x000fc600078e0213 */
[----:B------:R-:W-:Y:S01]  /*0290*/  ISETP.NE.U32.AND P0, PT, R11, 0x1, PT ;  /* 0x000000010b00780c */ /* 0x000fe20003f05070 */
[----:B------:R-:W-:-:S03]  /*02a0*/  IMAD R11, R10, 0x5, RZ ;  /* 0x000000050a0b7824 */ /* 0x000fc600078e02ff */
[----:B------:R-:W-:Y:S01]  /*02b0*/  R2P PR, R24, 0x7e ;  /* 0x0000007e18007804 */ /* 0x000fe20000000000 */
[----:B------:R-:W-:-:S08]  /*02c0*/  IMAD.WIDE.U32 R10, R11, 0x4, R8 ;  /* 0x000000040b0a7825 */ /* 0x000fd000078e0008 */
[----:B------:R-:W2:Y:S04]  /*02d0*/  @!P0 LDG.E R18, desc[UR4][R10.64] ;  /* 0x000000040a128981 */ /* 0x000ea8000c1e1900 */
[----:B------:R-:W3:Y:S04]  /*02e0*/  @!P0 LDG.E R20, desc[UR4][R10.64+0x10] ;  /* 0x000010040a148981 */ /* 0x000ee8000c1e1900 */
[----:B------:R-:W4:Y:S04]  /*02f0*/  @P1 LDG.E R22, desc[UR4][R10.64+0x14] ;  /* 0x000014040a161981 */ /* 0x000f28000c1e1900 */
[----:B------:R-:W4:Y:S04]  /*0300*/  @P2 LDG.E R26, desc[UR4][R10.64+0x28] ;  /* 0x000028040a1a2981 */ /* 0x000f28000c1e1900 */
[----:B------:R-:W4:Y:S04]  /*0310*/  @!P0 LDG.E R21, desc[UR4][R10.64+0x4] ;  /* 0x000004040a158981 */ /* 0x000f28000c1e1900 */
[----:B------:R-:W4:Y:S04]  /*0320*/  @!P0 LDG.E R23, desc[UR4][R10.64+0xc] ;  /* 0x00000c040a178981 */ /* 0x000f28000c1e1900 */
[----:B------:R-:W4:Y:S04]  /*0330*/  @P1 LDG.E R25, desc[UR4][R10.64+0x18] ;  /* 0x000018040a191981 */ /* 0x000f28000c1e1900 */
[----:B------:R-:W4:Y:S04]  /*0340*/  @P3 LDG.E R28, desc[UR4][R10.64+0x3c] ;  /* 0x00003c040a1c3981 */ /* 0x000f28000c1e1900 */
[----:B------:R-:W4:Y:S01]  /*0350*/  @P6 LDG.E R27, desc[UR4][R10.64+0x7c] ;  /* 0x00007c040a1b6981 */ /* 0x000f22000c1e1900 */
[----:B--2---:R-:W-:-:S03]  /*0360*/  @!P0 LOP3.LUT R15, R15, R18, RZ, 0x3c, !PT ;  /* 0x000000120f0f8212 */ /* 0x004fc600078e3cff */
[----:B------:R-:W2:Y:S01]  /*0370*/  @!P0 LDG.E R18, desc[UR4][R10.64+0x8] ;  /* 0x000008040a128981 */ /* 0x000ea2000c1e1900 */
[----:B---3--:R-:W-:-:S03]  /*0380*/  @!P0 LOP3.LUT R3, R3, R20, RZ, 0x3c, !PT ;  /* 0x0000001403038212 */ /* 0x008fc600078e3cff */
[----:B------:R-:W3:Y:S01]  /*0390*/  @P1 LDG.E R20, desc[UR4][R10.64+0x24] ;  /* 0x000024040a141981 */ /* 0x000ee2000c1e1900 */
[----:B----4-:R-:W-:-:S03]  /*03a0*/  @P1 LOP3.LUT R15, R15, R22, RZ, 0x3c, !PT ;  /* 0x000000160f0f1212 */ /* 0x010fc600078e3cff */
[----:B------:R-:W4:Y:S01]  /*03b0*/  @P2 LDG.E R22, desc[UR4][R10.64+0x38] ;  /* 0x000038040a162981 */ /* 0x000f22000c1e1900 */
[----:B------:R-:W-:-:S03]  /*03c0*/  @P2 LOP3.LUT R15, R15, R26, RZ, 0x3c, !PT ;  /* 0x0000001a0f0f2212 */ /* 0x000fc600078e3cff */
[----:B------:R-:W4:Y:S01]  /*03d0*/  @P4 LDG.E R26, desc[UR4][R10.64+0x50] ;  /* 0x000050040a1a4981 */ /* 0x000f22000c1e1900 */
[----:B------:R-:W-:-:S03]  /*03e0*/  @!P0 LOP3.LUT R4, R4, R21, RZ, 0x3c, !PT ;  /* 0x0000001504048212 */ /* 0x000fc600078e3cff */
[----:B------:R-:W4:Y:S01]  /*03f0*/  @P1 LDG.E R21, desc[UR4][R10.64+0x20] ;  /* 0x000020040a151981 */ /* 0x000f22000c1e1900 */
[----:B------:R-:W-:-:S03]  /*0400*/  @!P0 LOP3.LUT R2, R2, R23, RZ, 0x3c, !PT ;  /* 0x0000001702028212 */ /* 0x000fc600078e3cff */
[----:B------:R-:W4:Y:S01]  /*0410*/  @P2 LDG.E R23, desc[UR4][R10.64+0x2c] ;  /* 0x00002c040a172981 */ /* 0x000f22000c1e1900 */
[----:B------:R-:W-:-:S03]  /*0420*/  @P1 LOP3.LUT R4, R4, R25, RZ, 0x3c, !PT ;  /* 0x0000001904041212 */ /* 0x000fc600078e3cff */
[----:B------:R-:W4:Y:S01]  /*0430*/  @P2 LDG.E R25, desc[UR4][R10.64+0x34] ;  /* 0x000034040a192981 */ /* 0x000f22000c1e1900 */
[----:B--2---:R-:W-:-:S03]  /*0440*/  @!P0 LOP3.LUT R5, R5, R18, RZ, 0x3c, !PT ;  /* 0x0000001205058212 */ /* 0x004fc600078e3cff */
[----:B------:R-:W2:Y:S01]  /*0450*/  @P1 LDG.E R18, desc[UR4][R10.64+0x1c] ;  /* 0x00001c040a121981 */ /* 0x000ea2000c1e1900 */
[----:B---3--:R-:W-:-:S03]  /*0460*/  @P1 LOP3.LUT R3, R3, R20, RZ, 0x3c, !PT ;  /* 0x0000001403031212 */ /* 0x008fc600078e3cff */
[----:B------:R-:W3:Y:S01]  /*0470*/  @P2 LDG.E R20, desc[UR4][R10.64+0x30] ;  /* 0x000030040a142981 */ /* 0x000ee2000c1e1900 */
[----:B----4-:R-:W-:-:S03]  /*0480*/  @P2 LOP3.LUT R3, R3, R22, RZ, 0x3c, !PT ;  /* 0x0000001603032212 */ /* 0x010fc600078e3cff */
[----:B------:R-:W4:Y:S01]  /*0490*/  @P3 LDG.E R22, desc[UR4][R10.64+0x4c] ;  /* 0x00004c040a163981 */ /* 0x000f22000c1e1900 */
[----:B------:R-:W-:-:S04]  /*04a0*/  @P3 LOP3.LUT R15, R15, R28, RZ, 0x3c, !PT ;  /* 0x0000001c0f0f3212 */ /* 0x000fc800078e3cff */
[----:B------:R-:W-:Y:S02]  /*04b0*/  @P4 LOP3.LUT R15, R15, R26, RZ, 0x3c, !PT ;  /* 0x0000001a0f0f4212 */ /* 0x000fe400078e3cff */
[----:B------:R-:W-:Y:S01]  /*04c0*/  @P1 LOP3.LUT R2, R2, R21, RZ, 0x3c, !PT ;  /* 0x0000001502021212 */ /* 0x000fe200078e3cff */
[----:B------:R-:W4:Y:S04]  /*04d0*/  @P5 LDG.E R26, desc[UR4][R10.64+0x64] ;  /* 0x000064040a1a5981 */ /* 0x000f28000c1e1900 */
[----:B------:R-:W4:Y:S01]  /*04e0*/  @P3 LDG.E R21, desc[UR4][R10.64+0x40] ;  /* 0x000040040a153981 */ /* 0x000f22000c1e1900 */
[----:B------:R-:W-:Y:S02]  /*04f0*/  @P2 LOP3.LUT R4, R4, R23, RZ, 0x3c, !PT ;  /* 0x0000001704042212 */ /* 0x000fe400078e3cff */
[----:B------:R-:W-:Y:S01]  /*0500*/  @P2 LOP3.LUT R2, R2, R25, RZ, 0x3c, !PT ;  /* 0x0000001902022212 */ /* 0x000fe200078e3cff */
[----:B------:R-:W4:Y:S04]  /*0510*/  @P3 LDG.E R23, desc[UR4][R10.64+0x48] ;  /* 0x000048040a173981 */ /* 0x000f28000c1e1900 */
[----:B------:R-:W4:Y:S01]  /*0520*/  @P4 LDG.E R25, desc[UR4][R10.64+0x54] ;  /* 0x000054040a194981 */ /* 0x000f22000c1e1900 */
[----:B--2---:R-:W-:-:S03]  /*0530*/  @P1 LOP3.LUT R5, R5, R18, RZ, 0x3c, !PT ;  /* 0x0000001205051212 */ /* 0x004fc600078e3cff */
[----:B------:R-:W2:Y:S01]  /*0540*/  @P3 LDG.E R18, desc[UR4][R10.64+0x44] ;  /* 0x000044040a123981 */ /* 0x000ea2000c1e1900 */
[----:B---3--:R-:W-:-:S03]  /*0550*/  @P2 LOP3.LUT R5, R5, R20, RZ, 0x3c, !PT ;  /* 0x0000001405052212 */ /* 0x008fc600078e3cff */
[----:B------:R-:W3:Y:S01]  /*0560*/  @P4 LDG.E R20, desc[UR4][R10.64+0x58] ;  /* 0x000058040a144981 */ /* 0x000ee2000c1e1900 */
[----:B----4-:R-:W-:-:S03]  /*0570*/  @P3 LOP3.LUT R3, R3, R22, RZ, 0x3c, !PT ;  /* 0x0000001603033212 */ /* 0x010fc600078e3cff */
[----:B------:R-:W4:Y:S01]  /*0580*/  @P4 LDG.E R22, desc[UR4][R10.64+0x60] ;  /* 0x000060040a164981 */ /* 0x000f22000c1e1900 */
[----:B------:R-:W-:Y:S02]  /*0590*/  LOP3.LUT P0, RZ, R24, 0x80, RZ, 0xc0, !PT ;  /* 0x0000008018ff7812 */ /* 0x000fe4000780c0ff */
[----:B------:R-:W-:Y:S02]  /*05a0*/  @P5 LOP3.LUT R15, R15, R26, RZ, 0x3c, !PT ;  /* 0x0000001a0f0f5212 */ /* 0x000fe400078e3cff */
[----:B------:R-:W4:Y:S01]  /*05b0*/  @P6 LDG.E R26, desc[UR4][R10.64+0x78] ;  /* 0x000078040a1a6981 */ /* 0x000f22000c1e1900 */
[----:B------:R-:W-:-:S03]  /*05c0*/  @P3 LOP3.LUT R4, R4, R21, RZ, 0x3c, !PT ;  /* 0x0000001504043212 */ /* 0x000fc600078e3cff */
[----:B------:R-:W4:Y:S01]  /*05d0*/  @P4 LDG.E R21, desc[UR4][R10.64+0x5c] ;  /* 0x00005c040a154981 */ /* 0x000f22000c1e1900 */
[----:B------:R-:W-:-:S03]  /*05e0*/  @P3 LOP3.LUT R2, R2, R23, RZ, 0x3c, !PT ;  /* 0x0000001702023212 */ /* 0x000fc600078e3cff */
[----:B------:R-:W4:Y:S01]  /*05f0*/  @P5 LDG.E R23, desc[UR4][R10.64+0x68] ;  /* 0x000068040a175981 */ /* 0x000f22000c1e1900 */
[----:B------:R-:W-:-:S03]  /*0600*/  @P4 LOP3.LUT R4, R4, R25, RZ, 0x3c, !PT ;  /* 0x0000001904044212 */ /* 0x000fc600078e3cff */
[----:B------:R-:W4:Y:S01]  /*0610*/  @P5 LDG.E R25, desc[UR4][R10.64+0x70] ;  /* 0x000070040a195981 */ /* 0x000f22000c1e1900 */
[----:B--2---:R-:W-:-:S03]  /*0620*/  @P3 LOP3.LUT R5, R5, R18, RZ, 0x3c, !PT ;  /* 0x0000001205053212 */ /* 0x004fc600078e3cff */
[----:B------:R-:W2:Y:S01]  /*0630*/  @P5 LDG.E R18, desc[UR4][R10.64+0x6c] ;  /* 0x00006c040a125981 */ /* 0x000ea2000c1e1900 */
[----:B---3--:R-:W-:-:S03]  /*0640*/  @P4 LOP3.LUT R5, R5, R20, RZ, 0x3c, !PT ;  /* 0x0000001405054212 */ /* 0x008fc600078e3cff */
[----:B------:R-:W3:Y:S01]  /*0650*/  @P5 LDG.E R20, desc[UR4][R10.64+0x74] ;  /* 0x000074040a145981 */ /* 0x000ee2000c1e1900 */
[----:B----4-:R-:W-:-:S03]  /*0660*/  @P4 LOP3.LUT R3, R3, R22, RZ, 0x3c, !PT ;  /* 0x0000001603034212 */ /* 0x010fc600078e3cff */
[----:B------:R-:W4:Y:S01]  /*0670*/  @P0 LDG.E R22, desc[UR4][R10.64+0x8c] ;  /* 0x00008c040a160981 */ /* 0x000f22000c1e1900 */
[----:B------:R-:W-:-:S03]  /*0680*/  @P6 LOP3.LUT R15, R15, R26, RZ, 0x3c, !PT ;  /* 0x0000001a0f0f6212 */ /* 0x000fc600078e3cff */
        /* <DEDUP_REMOVED lines=13> */
[----:B------:R-:W-:Y:S02]  /*0760*/  @P6 LOP3.LUT R4, R4, R27, RZ, 0x3c, !PT ;  /* 0x0000001b04046212 */ /* 0x000fe400078e3cff */
[----:B------:R-:W-:Y:S02]  /*0770*/  @P6 LOP3.LUT R2, R2, R21, RZ, 0x3c, !PT ;  /* 0x0000001502026212 */ /* 0x000fe400078e3cff */
[----:B------:R-:W-:Y:S02]  /*0780*/  @P0 LOP3.LUT R4, R4, R23, RZ, 0x3c, !PT ;  /* 0x0000001704040212 */ /* 0x000fe400078e3cff */
[----:B------:R-:W-:Y:S02]  /*0790*/  @P0 LOP3.LUT R2, R2, R25, RZ, 0x3c, !PT ;  /* 0x0000001902020212 */ /* 0x000fe400078e3cff */
[----:B--2---:R-:W-:Y:S02]  /*07a0*/  @P6 LOP3.LUT R5, R5, R18, RZ, 0x3c, !PT ;  /* 0x0000001205056212 */ /* 0x004fe400078e3cff */
[----:B---3--:R-:W-:-:S02]  /*07b0*/  @P6 LOP3.LUT R3, R3, R20, RZ, 0x3c, !PT ;  /* 0x0000001403036212 */ /* 0x008fc400078e3cff */
[----:B----4-:R-:W-:Y:S02]  /*07c0*/  @P0 LOP3.LUT R5, R5, R22, RZ, 0x3c, !PT ;  /* 0x0000001605050212 */ /* 0x010fe400078e3cff */
[----:B------:R-:W-:Y:S02]  /*07d0*/  @P0 LOP3.LUT R3, R3, R26, RZ, 0x3c, !PT ;  /* 0x0000001a03030212 */ /* 0x000fe400078e3cff */
[----:B------:R-:W-:-:S13]  /*07e0*/  R2P PR, R24.B1, 0x7f ;  /* 0x0000007f18007804 */ /* 0x000fda0000001000 */
[----:B------:R-:W2:Y:S04]  /*07f0*/  @P0 LDG.E R18, desc[UR4][R10.64+0xa0] ;  /* 0x0000a0040a120981 */ /* 0x000ea8000c1e1900 */
[----:B------:R-:W3:Y:S04]  /*0800*/  @P1 LDG.E R22, desc[UR4][R10.64+0xb4] ;  /* 0x0000b4040a161981 */ /* 0x000ee8000c1e1900 */
[----:B------:R-:W4:Y:S04]  /*0810*/  @P2 LDG.E R26, desc[UR4][R10.64+0xc8] ;  /* 0x0000c8040a1a2981 */ /* 0x000f28000c1e1900 */
[----:B------:R-:W4:Y:S04]  /*0820*/  @P3 LDG.E R28, desc[UR4][R10.64+0xdc] ;  /* 0x0000dc040a1c3981 */ /* 0x000f28000c1e1900 */
[----:B------:R-:W4:Y:S04]  /*0830*/  @P0 LDG.E R23, desc[UR4][R10.64+0xa4] ;  /* 0x0000a4040a170981 */ /* 0x000f28000c1e1900 */
[----:B------:R-:W4:Y:S04]  /*0840*/  @P0 LDG.E R20, desc[UR4][R10.64+0xa8] ;  /* 0x0000a8040a140981 */ /* 0x000f28000c1e1900 */
[----:B------:R-:W4:Y:S04]  /*0850*/  @P4 LDG.E R25, desc[UR4][R10.64+0xf0] ;  /* 0x0000f0040a194981 */ /* 0x000f28000c1e1900 */
        /* <DEDUP_REMOVED lines=21> */
[----:B------:R-:W-:Y:S02]  /*09b0*/  LOP3.LUT P0, RZ, R24, 0x8000, RZ, 0xc0, !PT ;  /* 0x0000800018ff7812 */ /* 0x000fe4000780c0ff */
[----:B----4-:R-:W-:Y:S01]  /*09c0*/  @P5 LOP3.LUT R15, R15, R26, RZ, 0x3c, !PT ;  /* 0x0000001a0f0f5212 */ /* 0x010fe200078e3cff */
[----:B------:R-:W4:Y:S04]  /*09d0*/  @P3 LDG.E R24, desc[UR4][R10.64+0xe4] ;  /* 0x0000e4040a183981 */ /* 0x000f28000c1e1900 */
[----:B------:R-:W2:Y:S01]  /*09e0*/  @P6 LDG.E R26, desc[UR4][R10.64+0x118] ;  /* 0x000118040a1a6981 */ /* 0x000ea2000c1e1900 */
        /* <DEDUP_REMOVED lines=8> */
[----:B---3--:R-:W-:-:S03]  /*0a70*/  @P2 LOP3.LUT R3, R3, R22, RZ, 0x3c, !PT ;  /* 0x0000001603032212 */ /* 0x008fc600078e3cff */
[----:B------:R-:W3:Y:S01]  /*0a80*/  @P4 LDG.E R22, desc[UR4][R10.64+0x100] ;  /* 0x000100040a164981 */ /* 0x000ee2000c1e1900 */
[----:B--2---:R-:W-:-:S03]  /*0a90*/  @P6 LOP3.LUT R15, R15, R26, RZ, 0x3c, !PT ;  /* 0x0000001a0f0f6212 */ /* 0x004fc600078e3cff */
[----:B------:R-:W2:Y:S01]  /*0aa0*/  @P0 LDG.E R26, desc[UR4][R10.64+0x12c] ;  /* 0x00012c040a1a0981 */ /* 0x000ea2000c1e1900 */
[----:B----4-:R-:W-:-:S03]  /*0ab0*/  @P2 LOP3.LUT R2, R2, R23, RZ, 0x3c, !PT ;  /* 0x0000001702022212 */ /* 0x010fc600078e3cff */
[----:B------:R-:W4:Y:S01]  /*0ac0*/  @P4 LDG.E R23, desc[UR4][R10.64+0xfc] ;  /* 0x0000fc040a174981 */ /* 0x000f22000c1e1900 */
[----:B------:R-:W-:-:S03]  /*0ad0*/  @P2 LOP3.LUT R5, R5, R20, RZ, 0x3c, !PT ;  /* 0x0000001405052212 */ /* 0x000fc600078e3cff */
[----:B------:R-:W4:Y:S01]  /*0ae0*/  @P4 LDG.E R20, desc[UR4][R10.64+0xf8] ;  /* 0x0000f8040a144981 */ /* 0x000f22000c1e1900 */
[----:B------:R-:W-:Y:S02]  /*0af0*/  @P3 LOP3.LUT R2, R2, R27, RZ, 0x3c, !PT ;  /* 0x0000001b02023212 */ /* 0x000fe400078e3cff */
[----:B------:R-:W-:Y:S01]  /*0b00*/  @P3 LOP3.LUT R4, R4, R25, RZ, 0x3c, !PT ;  /* 0x0000001904043212 */ /* 0x000fe200078e3cff */
[----:B------:R-:W4:Y:S01]  /*0b10*/  @P5 LDG.E R27, desc[UR4][R10.64+0x110] ;  /* 0x000110040a1b5981 */ /* 0x000f22000c1e1900 */
[----:B------:R-:W-:-:S03]  /*0b20*/  @P3 LOP3.LUT R5, R5, R24, RZ, 0x3c, !PT ;  /* 0x0000001805053212 */ /* 0x000fc600078e3cff */
[----:B------:R-:W4:Y:S04]  /*0b30*/  @P5 LDG.E R25, desc[UR4][R10.64+0x108] ;  /* 0x000108040a195981 */ /* 0x000f28000c1e1900 */
        /* <DEDUP_REMOVED lines=19> */
[----:B------:R-:W-:-:S05]  /*0c70*/  VIADD R19, R19, 0x10 ;  /* 0x0000001013137836 */ /* 0x000fca0000000000 */
[----:B------:R-:W-:Y:S02]  /*0c80*/  ISETP.NE.AND P1, PT, R19, 0x20, PT ;  /* 0x000000201300780c */ /* 0x000fe40003f25270 */
[----:B------:R-:W-:Y:S02]  /*0c90*/  @P5 LOP3.LUT R3, R3, R18, RZ, 0x3c, !PT ;  /* 0x0000001203035212 */ /* 0x000fe400078e3cff */
[----:B------:R-:W-:Y:S02]  /*0ca0*/  @P6 LOP3.LUT R4, R4, R21, RZ, 0x3c, !PT ;  /* 0x0000001504046212 */ /* 0x000fe400078e3cff */
[----:B---3--:R-:W-:-:S04]  /*0cb0*/  @P6 LOP3.LUT R3, R3, R22, RZ, 0x3c, !PT ;  /* 0x0000001603036212 */ /* 0x008fc800078e3cff */
[----:B--2---:R-:W-:Y:S02]  /*0cc0*/  @P0 LOP3.LUT R3, R3, R26, RZ, 0x3c, !PT ;  /* 0x0000001a03030212 */ /* 0x004fe400078e3cff */
[----:B----4-:R-:W-:Y:S02]  /*0cd0*/  @P6 LOP3.LUT R2, R2, R23, RZ, 0x3c, !PT ;  /* 0x0000001702026212 */ /* 0x010fe400078e3cff */
[----:B------:R-:W-:Y:S02]  /*0ce0*/  @P6 LOP3.LUT R5, R5, R20, RZ, 0x3c, !PT ;  /* 0x0000001405056212 */ /* 0x000fe400078e3cff */
[----:B------:R-:W-:Y:S02]  /*0cf0*/  @P0 LOP3.LUT R2, R2, R27, RZ, 0x3c, !PT ;  /* 0x0000001b02020212 */ /* 0x000fe400078e3cff */
[----:B------:R-:W-:Y:S02]  /*0d00*/  @P0 LOP3.LUT R4, R4, R25, RZ, 0x3c, !PT ;  /* 0x0000001904040212 */ /* 0x000fe400078e3cff */
[----:B------:R-:W-:Y:S01]  /*0d10*/  @P0 LOP3.LUT R5, R5, R24, RZ, 0x3c, !PT ;  /* 0x0000001805050212 */ /* 0x000fe200078e3cff */
[----:B------:R-:W-:Y:S06]  /*0d20*/  @P1 BRA `(.L_x_13) ;  /* 0xfffffff400481947 */ /* 0x000fec000383ffff */
[----:B------:R-:W-:-:S05]  /*0d30*/  VIADD R17, R17, 0x1 ;  /* 0x0000000111117836 */ /* 0x000fca0000000000 */
[----:B------:R-:W-:-:S13]  /*0d40*/  ISETP.NE.AND P0, PT, R17, 0x5, PT ;  /* 0x000000051100780c */ /* 0x000fda0003f05270 */
[----:B------:R-:W-:Y:S05]  /*0d50*/  @P0 BRA `(.L_x_14) ;  /* 0xfffffff400300947 */ /* 0x000fea000383ffff */
[----:B------:R0:W-:Y:S01]  /*0d60*/  STG.E.64 desc[UR4][R6.64+0x8], R4 ;  /* 0x0000080406007986 */ /* 0x0001e2000c101b04 */
[----:B------:R-:W-:Y:S01]  /*0d70*/  VIADD R14, R14, 0x1 ;  /* 0x000000010e0e7836 */ /* 0x000fe20000000000 */
[----:B------:R-:W-:Y:S02]  /*0d80*/  LOP3.LUT R11, R13, 0x3, RZ, 0xc0, !PT ;  /* 0x000000030d0b7812 */ /* 0x000fe400078ec0ff */
[----:B------:R0:W-:Y:S02]  /*0d90*/  STG.E.64 desc[UR4][R6.64+0x10], R2 ;  /* 0x0000100206007986 */ /* 0x0001e4000c101b04 */
[----:B------:R-:W-:Y:S02]  /*0da0*/  ISETP.GE.U32.AND P0, PT, R14, R11, PT ;  /* 0x0000000b0e00720c */ /* 0x000fe40003f06070 */
[----:B------:R0:W-:Y:S11]  /*0db0*/  STG.E desc[UR4][R6.64+0x4], R15 ;  /* 0x0000040f06007986 */ /* 0x0001f6000c101904 */
[----:B------:R-:W-:Y:S05]  /*0dc0*/  @!P0 BRA `(.L_x_15) ;  /* 0xfffffff400048947 */ /* 0x000fea000383ffff */
.L_x_12:
[----:B------:R-:W-:Y:S05]  /*0dd0*/  BSYNC.RECONVERGENT B1 ;  /* 0x0000000000017941 */ /* 0x000fea0003800200 */
.L_x_11:
[C---:B------:R-:W-:Y:S01]  /*0de0*/  ISETP.GT.U32.AND P0, PT, R13.reuse, 0x3, PT ;  /* 0x000000030d00780c */ /* 0x040fe20003f04070 */
[----:B------:R-:W-:Y:S01]  /*0df0*/  VIADD R12, R12, 0x1 ;  /* 0x000000010c0c7836 */ /* 0x000fe20000000000 */
[--C-:B------:R-:W-:Y:S02]  /*0e00*/  SHF.R.U64 R13, R13, 0x2, R0.reuse ;  /* 0x000000020d0d7819 */ /* 0x100fe40000001200 */
[----:B------:R-:W-:Y:S02]  /*0e10*/  ISETP.GT.U32.AND.EX P0, PT, R0, RZ, PT, P0 ;  /* 0x000000ff0000720c */ /* 0x000fe40003f04100 */
[----:B------:R-:W-:-:S11]  /*0e20*/  SHF.R.U32.HI R0, RZ, 0x2, R0 ;  /* 0x00000002ff007819 */ /* 0x000fd60000011600 */
[----:B------:R-:W-:Y:S05]  /*0e30*/  @P0 BRA `(.L_x_16) ;  /* 0xfffffff000c80947 */ /* 0x000fea000383ffff */
.L_x_10:
[----:B------:R-:W-:Y:S05]  /*0e40*/  BSYNC.RECONVERGENT B0 ;  /* 0x0000000000007941 */ /* 0x000fea0003800200 */
.L_x_9:
[----:B------:R-:W-:Y:S04]  /*0e50*/  STG.E.64 desc[UR4][R6.64+0x18], RZ ;  /* 0x000018ff06007986 */ /* 0x000fe8000c101b04 */
[----:B------:R-:W-:Y:S04]  /*0e60*/  STG.E desc[UR4][R6.64+0x20], RZ ;  /* 0x000020ff06007986 */ /* 0x000fe8000c101904 */
[----:B------:R-:W-:Y:S01]  /*0e70*/  STG.E.64 desc[UR4][R6.64+0x28], RZ ;  /* 0x000028ff06007986 */ /* 0x000fe2000c101b04 */
[----:B------:R-:W-:Y:S05]  /*0e80*/  EXIT ;  /* 0x000000000000794d */ /* 0x000fea0003800000 */
.L_x_17:
        /* <DEDUP_REMOVED lines=15> */
.L_x_19:


//--------------------- .nv.global.init           --------------------------
	.section	.nv.global.init,"aw",@progbits
	.align	4
.nv.global.init:
	.type		mrg32k3aM1SubSeq,@object
	.size		mrg32k3aM1SubSeq,(mrg32k3aM2SubSeq - mrg32k3aM1SubSeq)
mrg32k3aM1SubSeq:
        /*0000*/ 	.byte	0x0b, 0xcc, 0xee, 0x04, 0x73, 0x29, 0x8b, 0x6f, 0xf6, 0x53, 0x03, 0xf6, 0x23, 0xf6, 0xea, 0xda
        /* <DEDUP_REMOVED lines=125> */
	.type		mrg32k3aM2SubSeq,@object
	.size		mrg32k3aM2SubSeq,(mrg32k3aM1 - mrg32k3aM2SubSeq)
mrg32k3aM2SubSeq:
        /* <DEDUP_REMOVED lines=126> */
	.type		mrg32k3aM1,@object
	.size		mrg32k3aM1,(mrg32k3aM1Seq - mrg32k3aM1)
mrg32k3aM1:
        /* <DEDUP_REMOVED lines=144> */
	.type		mrg32k3aM1Seq,@object
	.size		mrg32k3aM1Seq,(mrg32k3aM2 - mrg32k3aM1Seq)
mrg32k3aM1Seq:
        /* <DEDUP_REMOVED lines=144> */
	.type		mrg32k3aM2,@object
	.size		mrg32k3aM2,(mrg32k3aM2Seq - mrg32k3aM2)
mrg32k3aM2:
        /* <DEDUP_REMOVED lines=144> */
	.type		mrg32k3aM2Seq,@object
	.size		mrg32k3aM2Seq,(precalc_xorwow_matrix - mrg32k3aM2Seq)
mrg32k3aM2Seq:
        /* <DEDUP_REMOVED lines=144> */
	.type		precalc_xorwow_matrix,@object
	.size		precalc_xorwow_matrix,(precalc_xorwow_offset_matrix - precalc_xorwow_matrix)
precalc_xorwow_matrix:
        /* <DEDUP_REMOVED lines=6400> */
	.type		precalc_xorwow_offset_matrix,@object
	.size		precalc_xorwow_offset_matrix,(.L_1 - precalc_xorwow_offset_matrix)
precalc_xorwow_offset_matrix:
        /* <DEDUP_REMOVED lines=6400> */
.L_1:


//--------------------- .nv.shared.reserved.0     --------------------------
	.section	.nv.shared.reserved.0,"aw",@nobits
	.weak		__nv_reservedSMEM_offset_0_alias
	.size		__nv_reservedSMEM_offset_0_alias, 0, 64
	.other		__nv_reservedSMEM_offset_0_alias,@"STO_CUDA_RESERVED_SHARED STV_DEFAULT"
__nv_reservedSMEM_offset_0_alias:
	.zero		0
	.zero		64


//--------------------- .nv.constant0._Z23generate_uniform_kernelP17curandStateXORWOWiPf --------------------------
	.section	.nv.constant0._Z23generate_uniform_kernelP17curandStateXORWOWiPf,"a",@progbits
	.sectionflags	@""
	.align	4
.nv.constant0._Z23generate_uniform_kernelP17curandStateXORWOWiPf:
	.zero		920


//--------------------- .nv.constant0._Z12setup_kernelP17curandStateXORWOW --------------------------
	.section	.nv.constant0._Z12setup_kernelP17curandStateXORWOW,"a",@progbits
	.sectionflags	@""
	.align	4
.nv.constant0._Z12setup_kernelP17curandStateXORWOW:
	.zero		904


//--------------------- SYMBOLS --------------------------

	.type		.nv.reservedSmem.offset0,@object
	.size		.nv.reservedSmem.offset0,0x4
